.version 8.7
.target sm_80
.address_size 64

.visible .entry softmax_fwd_kernel(
	.param .u64 probs_param,
	.param .u64 logits_param,
	.param .u32 B_param,
	.param .u32 T_param,
	.param .u32 V_param,
	.param .u32 Vp_param
)
{
  // Register Declarations
  .reg .pred %guard;
  .reg .b32 %B, %T, %V, %Vp, %bt, %N, %threadid, %threads, %bt_Vp, %idx,
            %lane, %warp_id, %offset, %r_shuffled_bits;
  .reg .f32 %local_max, %logits_val, %local_sum, %inv_sum;
  .reg .b64 %probs_ptr, %logits_ptr, %logits_bt, %probs_bt, %logits_bt_i,
            %shared_max_ptr, %shared_sum_ptr, %probs_bt_i;

  .shared .align 4 .f32 shared_max[32];
  .shared .align 4 .f32 shared_sum[32];

  // Load params
  ld.param.u64 %probs_ptr, [probs_param];
  ld.param.u64 %logits_ptr, [logits_param];
  ld.param.u32 %B, [B_param];
  ld.param.u32 %T, [T_param];
  ld.param.u32 %V, [V_param];
  ld.param.u32 %Vp, [Vp_param];

  // Guard 
  mov.u32 %bt, %ctaid.x;  
  mul.lo.u32 %N, %B, %T;
  setp.ge.s32 %guard, %bt, %N;
  @%guard bra $exit;

  // Index calculation
  cvta.to.global.u64 %logits_ptr, %logits_ptr;
  cvta.to.global.u64 %probs_ptr, %probs_ptr;
  mul.lo.u32 %bt_Vp, %bt, %Vp;
  mad.wide.u32 %logits_bt, %bt_Vp, 4, %logits_ptr;
  mad.wide.u32 %probs_bt, %bt_Vp, 4, %probs_ptr;
  mov.u32 %threadid, %tid.x;
  mov.u32 %threads, %ntid.x;

  // Find max over real vocab [0, V)
  mov.f32 %local_max, 0FFF800000; // -inf
  mov.u32 %idx, %threadid;

  $find_max_loop:
  mad.wide.u32 %logits_bt_i, %idx, 4, %logits_bt;
  ld.global.f32 %logits_val, [%logits_bt_i];
  max.f32 %local_max, %local_max, %logits_val;
  add.u32 %idx, %idx, %threads;
  setp.lt.u32 %guard, %idx, %V;
  @%guard bra $find_max_loop;

  // Block-wide reduction to find the max
  rem.u32 %lane, %threadid, 32;
  div.u32 %warp_id, %threadid, 32;
  // warp reduction -> each warp finds its max
  mov.u32 %offset, 16;
  $warp_reduce_max:
  shfl.sync.down.b32 %r_shuffled_bits, %local_max, %offset, 0x1f, 0xffffffff;
  max.f32 %local_max, %local_max, %r_shuffled_bits;
  shr.u32 %offset, %offset, 1; // halve the offset
  setp.gt.u32 %guard, %offset, 0;
  @%guard bra $warp_reduce_max;

  // Store the max in shared memory
  // if (lane == 0) shared[warp_id] = local_max;
  setp.eq.u32 %guard, %lane, 0;
  mov.u64 %shared_max_ptr, shared_max;
  mad.wide.u32 %shared_max_ptr, %warp_id, 4, %shared_max_ptr;
  @%guard st.shared.f32 [%shared_max_ptr], %local_max;
  // __syncthreads();
  bar.sync 0;

  // val = (wid == 0) ? shared[lane] : -CUDART_INF_F;
  setp.eq.u32 %guard, %warp_id, 0;
  mov.f32 %local_max, 0FFF800000; // -inf
  mov.u64 %shared_max_ptr, shared_max;
  mad.wide.u32 %shared_max_ptr, %lane, 4, %shared_max_ptr;
  @%guard ld.shared.f32 %local_max, [%shared_max_ptr];
  
  // 2nd pass, warp-wide reduction
  mov.u32 %offset, 16;
  $warp_reduce_max2:
  shfl.sync.down.b32 %r_shuffled_bits, %local_max, %offset, 0x1f, 0xffffffff;
  max.f32 %local_max, %local_max, %r_shuffled_bits;
  shr.u32 %offset, %offset, 1; // halve the offset
  setp.gt.u32 %guard, %offset, 0;
  @%guard bra $warp_reduce_max2;

  // if (threadIdx.x == 0) shared[0] = local_max;
  setp.eq.u32 %guard, %threadid, 0;
  mov.u64 %shared_max_ptr, shared_max;
  @%guard st.shared.f32 [%shared_max_ptr], %local_max;

  // __syncthreads();
  bar.sync 0;
  // set local_max to shared[0]
  ld.shared.f32 %local_max, [shared_max];
  bar.sync 0;

  // 2) computet exp(logit - maxval) and partial sum
  mov.f32 %local_sum, 0F00000000; // 0.0
  mov.u32 %idx, %threadid;
  $compute_exp_loop:
  mad.wide.u32 %logits_bt_i, %idx, 4, %logits_bt;
  ld.global.f32 %logits_val, [%logits_bt_i];
  sub.f32 %logits_val, %logits_val, %local_max;
  mul.f32 %logits_val, %logits_val, 0f3fb8aa3b; 
  ex2.approx.ftz.f32 %logits_val, %logits_val; // using exp2 for better precision
  add.f32 %local_sum, %local_sum, %logits_val;
  mad.wide.u32 %probs_bt_i, %idx, 4, %probs_bt;
  st.global.f32 [%probs_bt_i], %logits_val;
  add.u32 %idx, %idx, %threads;
  setp.lt.u32 %guard, %idx, %V;
  @%guard bra $compute_exp_loop;

  // Block-wide reduction to find the sum
  // warp reduction -> each warp finds its sum
  mov.u32 %offset, 16;
  $warp_reduce_sum:
  shfl.sync.down.b32 %r_shuffled_bits, %local_sum, %offset, 0x1f, 0xffffffff;
  add.f32 %local_sum, %local_sum, %r_shuffled_bits;
  shr.u32 %offset, %offset, 1; // halve the offset
  setp.gt.u32 %guard, %offset, 0;
  @%guard bra $warp_reduce_sum;

  // Store the max in shared memory
  // if (lane == 0) shared[warp_id] = local_max;
  setp.eq.u32 %guard, %lane, 0;
  mov.u64 %shared_sum_ptr, shared_sum;
  mad.wide.u32 %shared_sum_ptr, %warp_id, 4, %shared_sum_ptr;
  @%guard st.shared.f32 [%shared_sum_ptr], %local_sum;
  // __syncthreads();
  bar.sync 0;

  // val = (wid == 0) ? shared[lane] : 0.0f;
  setp.eq.u32 %guard, %warp_id, 0;
  mov.f32 %local_sum, 0F00000000; // 0.0
  mov.u64 %shared_sum_ptr, shared_sum;
  mad.wide.u32 %shared_sum_ptr, %lane, 4, %shared_sum_ptr;
  @%guard ld.shared.f32 %local_sum, [%shared_sum_ptr];
  
  // 2nd pass, warp-wide reduction
  mov.u32 %offset, 16;
  $warp_reduce_sum2:
  shfl.sync.down.b32 %r_shuffled_bits, %local_sum, %offset, 0x1f, 0xffffffff;
  add.f32 %local_sum, %local_sum, %r_shuffled_bits;
  shr.u32 %offset, %offset, 1; // halve the offset
  setp.gt.u32 %guard, %offset, 0;
  @%guard bra $warp_reduce_sum2;

  // if (threadIdx.x == 0) shared[0] = local_sum;
  setp.eq.u32 %guard, %threadid, 0;
  mov.u64 %shared_sum_ptr, shared_sum;
  @%guard st.shared.f32 [%shared_sum_ptr], %local_sum;

  // __syncthreads();
  bar.sync 0;
  ld.shared.f32 %local_sum, [shared_sum]; 
  bar.sync 0;

  // float inv_sum = (sum > 0.0f ? 1.0f / sum : 0.0f);
  setp.gt.f32 %guard, %local_sum, 0F00000000; // 0.0
  mov.f32 %inv_sum, 0F00000000; // 0.0
  @%guard rcp.approx.f32 %inv_sum, %local_sum;

  // 3) normalize the real-vocab probs
  mov.u32 %idx, %threadid;
  $normalize_loop:
  mad.wide.u32 %probs_bt_i, %idx, 4, %probs_bt;
  ld.global.f32 %logits_val, [%probs_bt_i];
  mul.f32 %logits_val, %logits_val, %inv_sum;
  st.global.f32 [%probs_bt_i], %logits_val;
  add.u32 %idx, %idx, %threads;
  setp.lt.u32 %guard, %idx, %V;
  @%guard bra $normalize_loop;

  // 4) zero out the padding probs
  add.u32 %idx, %V, %threadid;
  bra $zero_padding_check; 
  $zero_padding_loop:
   mad.wide.u32 %probs_bt_i, %idx, 4, %probs_bt;
   st.global.f32 [%probs_bt_i], 0F00000000; // 0.0
   add.u32 %idx, %idx, %threads;
  $zero_padding_check:
   setp.lt.u32 %guard, %idx, %Vp;
   @%guard bra $zero_padding_loop;

  $exit:
    ret;
}



// ===== COMPILED SASS (sm_100) =====

	.target	sm_100

	.elftype	@"ET_EXEC"


//--------------------- .note.nv.tkinfo           --------------------------
	.section	.note.nv.tkinfo,"",@"SHT_NOTE"
	.sectionflags	@"SHF_NOTE_NV_TKINFO"
	.tkinfo
        /*0018*/ 	.word	0x00000002
        /*0030*/ 	.string	""
        /*0030*/ 	.string	"ptxas"
        /*0030*/ 	.string	"Cuda compilation tools, release 13.0, V13.0.88"
        /*0030*/ 	.string	"Build cuda_13.0.r13.0/compiler.36424714_0"
        /*0030*/ 	.string	"-arch sm_100 "



//--------------------- .note.nv.cuinfo           --------------------------
	.section	.note.nv.cuinfo,"",@"SHT_NOTE"
	.sectionflags	@"SHF_NOTE_NV_CUINFO"
        /*0018*/ 	.short	0x0002
        /*001a*/ 	.short	0x0050
        /*001c*/ 	.short	0x0082
	.zero		2


//--------------------- .nv.info                  --------------------------
	.section	.nv.info,"",@"SHT_CUDA_INFO"
	.align	4


	//----- nvinfo : EIATTR_REGCOUNT
	.align		4
        /*0000*/ 	.byte	0x04, 0x2f
        /*0002*/ 	.short	(.L_1 - .L_0)
	.align		4
.L_0:
        /*0004*/ 	.word	index@(softmax_fwd_kernel)
        /*0008*/ 	.word	0x00000010


	//----- nvinfo : EIATTR_FRAME_SIZE
	.align		4
.L_1:
        /*000c*/ 	.byte	0x04, 0x11
        /*000e*/ 	.short	(.L_3 - .L_2)
	.align		4
.L_2:
        /*0010*/ 	.word	index@(softmax_fwd_kernel)
        /*0014*/ 	.word	0x00000000


	//----- nvinfo : EIATTR_MIN_STACK_SIZE
	.align		4
.L_3:
        /*0018*/ 	.byte	0x04, 0x12
        /*001a*/ 	.short	(.L_5 - .L_4)
	.align		4
.L_4:
        /*001c*/ 	.word	index@(softmax_fwd_kernel)
        /*0020*/ 	.word	0x00000000
.L_5:


//--------------------- .nv.compat                --------------------------
	.section	.nv.compat,"",@"SHT_CUDA_COMPAT_INFO"
	.align	4
        /*0000*/ 	.byte	0x02, 0x09, 0x00, 0x00, 0x02, 0x02, 0x01, 0x00, 0x02, 0x05, 0x05, 0x00, 0x03, 0x07, 0x01, 0x01
        /*0010*/ 	.byte	0x02, 0x03, 0x00, 0x00, 0x02, 0x06, 0x01, 0x00, 0x04, 0x0b, 0x08, 0x00, 0x01, 0x00, 0x00, 0x00
        /*0020*/ 	.byte	0x00, 0x00, 0x00, 0x00


//--------------------- .nv.info.softmax_fwd_kernel --------------------------
	.section	.nv.info.softmax_fwd_kernel,"",@"SHT_CUDA_INFO"
	.sectionflags	@""
	.align	4


	//----- nvinfo : EIATTR_CUDA_API_VERSION
	.align		4
        /*0000*/ 	.byte	0x04, 0x37
        /*0002*/ 	.short	(.L_7 - .L_6)
.L_6:
        /*0004*/ 	.word	0x00000082


	//----- nvinfo : EIATTR_KPARAM_INFO
	.align		4
.L_7:
        /*0008*/ 	.byte	0x04, 0x17
        /*000a*/ 	.short	(.L_9 - .L_8)
.L_8:
        /*000c*/ 	.word	0x00000000
        /*0010*/ 	.short	0x0005
        /*0012*/ 	.short	0x001c
        /*0014*/ 	.byte	0x00, 0xf0, 0x11, 0x00


	//----- nvinfo : EIATTR_KPARAM_INFO
	.align		4
.L_9:
        /*0018*/ 	.byte	0x04, 0x17
        /*001a*/ 	.short	(.L_11 - .L_10)
.L_10:
        /*001c*/ 	.word	0x00000000
        /*0020*/ 	.short	0x0004
        /*0022*/ 	.short	0x0018
        /*0024*/ 	.byte	0x00, 0xf0, 0x11, 0x00


	//----- nvinfo : EIATTR_KPARAM_INFO
	.align		4
.L_11:
        /*0028*/ 	.byte	0x04, 0x17
        /*002a*/ 	.short	(.L_13 - .L_12)
.L_12:
        /*002c*/ 	.word	0x00000000
        /*0030*/ 	.short	0x0003
        /*0032*/ 	.short	0x0014
        /*0034*/ 	.byte	0x00, 0xf0, 0x11, 0x00


	//----- nvinfo : EIATTR_KPARAM_INFO
	.align		4
.L_13:
        /*0038*/ 	.byte	0x04, 0x17
        /*003a*/ 	.short	(.L_15 - .L_14)
.L_14:
        /*003c*/ 	.word	0x00000000
        /*0040*/ 	.short	0x0002
        /*0042*/ 	.short	0x0010
        /*0044*/ 	.byte	0x00, 0xf0, 0x11, 0x00


	//----- nvinfo : EIATTR_KPARAM_INFO
	.align		4
.L_15:
        /*0048*/ 	.byte	0x04, 0x17
        /*004a*/ 	.short	(.L_17 - .L_16)
.L_16:
        /*004c*/ 	.word	0x00000000
        /*0050*/ 	.short	0x0001
        /*0052*/ 	.short	0x0008
        /*0054*/ 	.byte	0x00, 0xf0, 0x21, 0x00


	//----- nvinfo : EIATTR_KPARAM_INFO
	.align		4
.L_17:
        /*0058*/ 	.byte	0x04, 0x17
        /*005a*/ 	.short	(.L_19 - .L_18)
.L_18:
        /*005c*/ 	.word	0x00000000
        /*0060*/ 	.short	0x0000
        /*0062*/ 	.short	0x0000
        /*0064*/ 	.byte	0x00, 0xf0, 0x21, 0x00


	//----- nvinfo : EIATTR_SPARSE_MMA_MASK
	.align		4
.L_19:
        /*0068*/ 	.byte	0x03, 0x50
        /*006a*/ 	.short	0x0000


	//----- nvinfo : EIATTR_MAXREG_COUNT
	.align		4
        /*006c*/ 	.byte	0x03, 0x1b
        /*006e*/ 	.short	0x00ff


	//----- nvinfo : EIATTR_NUM_BARRIERS
	.align		4
        /*0070*/ 	.byte	0x02, 0x4c
        /*0072*/ 	.byte	0x01
	.zero		1


	//----- nvinfo : EIATTR_MERCURY_ISA_VERSION
	.align		4
        /*0074*/ 	.byte	0x03, 0x5f
        /*0076*/ 	.short	0x0101


	//----- nvinfo : EIATTR_COOP_GROUP_MASK_REGIDS
	.align		4
        /*0078*/ 	.byte	0x04, 0x29
        /*007a*/ 	.short	(.L_21 - .L_20)


	//   ....[0]....
.L_20:
        /*007c*/ 	.word	0xffffffff


	//   ....[1]....
        /*0080*/ 	.word	0xffffffff


	//   ....[2]....
        /*0084*/ 	.word	0xffffffff


	//   ....[3]....
        /*0088*/ 	.word	0xffffffff


	//----- nvinfo : EIATTR_COOP_GROUP_INSTR_OFFSETS
	.align		4
.L_21:
        /*008c*/ 	.byte	0x04, 0x28
        /*008e*/ 	.short	(.L_23 - .L_22)


	//   ....[0]....
.L_22:
        /*0090*/ 	.word	0x000002e0


	//   ....[1]....
        /*0094*/ 	.word	0x000003f0


	//   ....[2]....
        /*0098*/ 	.word	0x000005d0


	//   ....[3]....
        /*009c*/ 	.word	0x00000690


	//----- nvinfo : EIATTR_VRC_CTA_INIT_COUNT
	.align		4
.L_23:
        /*00a0*/ 	.byte	0x02, 0x4a
	.zero		1
	.zero		1


	//----- nvinfo : EIATTR_EXIT_INSTR_OFFSETS
	.align		4
        /*00a4*/ 	.byte	0x04, 0x1c
        /*00a6*/ 	.short	(.L_25 - .L_24)


	//   ....[0]....
.L_24:
        /*00a8*/ 	.word	0x00000050


	//   ....[1]....
        /*00ac*/ 	.word	0x00000890


	//   ....[2]....
        /*00b0*/ 	.word	0x00000900


	//----- nvinfo : EIATTR_CRS_STACK_SIZE
	.align		4
.L_25:
        /*00b4*/ 	.byte	0x04, 0x1e
        /*00b6*/ 	.short	(.L_27 - .L_26)
.L_26:
        /*00b8*/ 	.word	0x00000000


	//----- nvinfo : EIATTR_CBANK_PARAM_SIZE
	.align		4
.L_27:
        /*00bc*/ 	.byte	0x03, 0x19
        /*00be*/ 	.short	0x0020


	//----- nvinfo : EIATTR_PARAM_CBANK
	.align		4
        /*00c0*/ 	.byte	0x04, 0x0a
        /*00c2*/ 	.short	(.L_29 - .L_28)
	.align		4
.L_28:
        /*00c4*/ 	.word	index@(.nv.constant0.softmax_fwd_kernel)
        /*00c8*/ 	.short	0x0380
        /*00ca*/ 	.short	0x0020


	//----- nvinfo : EIATTR_SW_WAR
	.align		4
.L_29:
        /*00cc*/ 	.byte	0x04, 0x36
        /*00ce*/ 	.short	(.L_31 - .L_30)
.L_30:
        /*00d0*/ 	.word	0x00000008
.L_31:


//--------------------- .nv.callgraph             --------------------------
	.section	.nv.callgraph,"",@"SHT_CUDA_CALLGRAPH"
	.align	4
	.sectionentsize	8
	.align		4
        /*0000*/ 	.word	0x00000000
	.align		4
        /*0004*/ 	.word	0xffffffff
	.align		4
        /*0008*/ 	.word	0x00000000
	.align		4
        /*000c*/ 	.word	0xfffffffe
	.align		4
        /*0010*/ 	.word	0x00000000
	.align		4
        /*0014*/ 	.word	0xfffffffd
	.align		4
        /*0018*/ 	.word	0x00000000
	.align		4
        /*001c*/ 	.word	0xfffffffc


//--------------------- .text.softmax_fwd_kernel  --------------------------
	.section	.text.softmax_fwd_kernel,"ax",@progbits
	.align	128
        .global         softmax_fwd_kernel
        .type           softmax_fwd_kernel,@function
        .size           softmax_fwd_kernel,(.L_x_12 - softmax_fwd_kernel)
        .other          softmax_fwd_kernel,@"STO_CUDA_ENTRY STV_DEFAULT"
softmax_fwd_kernel:
.text.softmax_fwd_kernel:
[----:B------:R-:W-:Y:S08]  /*0000*/  LDC R1, c[0x0][0x37c] ;  /* 0x0000df00ff017b82 */ /* 0x000ff00000000800 */
[----:B------:R-:W0:Y:S08]  /*0010*/  LDC.64 R2, c[0x0][0x390] ;  /* 0x0000e400ff027b82 */ /* 0x000e300000000a00 */
[----:B------:R-:W1:Y:S01]  /*0020*/  S2UR UR4, SR_CTAID.X ;  /* 0x00000000000479c3 */ /* 0x000e620000002500 */
[----:B0-----:R-:W-:-:S05]  /*0030*/  IMAD R0, R2, R3, RZ ;  /* 0x0000000302007224 */ /* 0x001fca00078e02ff */
[----:B-1----:R-:W-:-:S13]  /*0040*/  ISETP.LE.AND P0, PT, R0, UR4, PT ;  /* 0x0000000400007c0c */ /* 0x002fda000bf03270 */
[----:B------:R-:W-:Y:S05]  /*0050*/  @P0 EXIT ;  /* 0x000000000000094d */ /* 0x000fea0003800000 */
[----:B------:R-:W0:Y:S01]  /*0060*/  S2R R0, SR_TID.X ;  /* 0x0000000000007919 */ /* 0x000e220000002100 */
[----:B------:R-:W1:Y:S01]  /*0070*/  LDCU UR18, c[0x0][0x39c] ;  /* 0x00007380ff1277ac */ /* 0x000e620008000800 */
[----:B------:R-:W2:Y:S01]  /*0080*/  LDC R3, c[0x0][0x398] ;  /* 0x0000e600ff037b82 */ /* 0x000ea20000000800 */
[----:B------:R-:W-:Y:S01]  /*0090*/  BSSY.RECONVERGENT B0, `(.L_x_0) ;  /* 0x0000014000007945 */ /* 0x000fe20003800200 */
[----:B------:R-:W-:Y:S01]  /*00a0*/  IMAD.MOV.U32 R2, RZ, RZ, -0x800000 ;  /* 0xff800000ff027424 */ /* 0x000fe200078e00ff */
[----:B------:R-:W3:Y:S01]  /*00b0*/  LDCU.128 UR12, c[0x0][0x380] ;  /* 0x00007000ff0c77ac */ /* 0x000ee20008000c00 */
[----:B------:R-:W4:Y:S01]  /*00c0*/  LDCU UR11, c[0x0][0x360] ;  /* 0x00006c00ff0b77ac */ /* 0x000f220008000800 */
[----:B------:R-:W0:Y:S01]  /*00d0*/  LDCU.64 UR16, c[0x0][0x358] ;  /* 0x00006b00ff1077ac */ /* 0x000e220008000a00 */
[----:B-1----:R-:W-:-:S04]  /*00e0*/  UIMAD UR4, UR4, UR18, URZ ;  /* 0x00000012040472a4 */ /* 0x002fc8000f8e02ff */
[----:B------:R-:W-:Y:S02]  /*00f0*/  USHF.L.U32 UR6, UR4, 0x2, URZ ;  /* 0x0000000204067899 */ /* 0x000fe400080006ff */
[----:B------:R-:W-:Y:S02]  /*0100*/  UIMAD.WIDE.U32 UR4, UR4, 0x4, URZ ;  /* 0x00000004040478a5 */ /* 0x000fe4000f8e00ff */
[----:B---3--:R-:W-:Y:S02]  /*0110*/  UIADD3 UR8, UP0, UPT, UR6, UR14, URZ ;  /* 0x0000000e06087290 */ /* 0x008fe4000ff1e0ff */
[----:B------:R-:W-:Y:S02]  /*0120*/  UIADD3 UR6, UP1, UPT, UR6, UR12, URZ ;  /* 0x0000000c06067290 */ /* 0x000fe4000ff3e0ff */
[----:B------:R-:W-:Y:S01]  /*0130*/  UIADD3.X UR9, UPT, UPT, UR5, UR15, URZ, UP0, !UPT ;  /* 0x0000000f05097290 */ /* 0x000fe200087fe4ff */
[----:B0-----:R-:W-:Y:S01]  /*0140*/  IMAD.MOV.U32 R6, RZ, RZ, R0 ;  /* 0x000000ffff067224 */ /* 0x001fe200078e0000 */
[----:B----4-:R-:W-:-:S12]  /*0150*/  UIADD3.X UR7, UPT, UPT, UR5, UR13, URZ, UP1, !UPT ;  /* 0x0000000d05077290 */ /* 0x010fd80008ffe4ff */
.L_x_1:
[----:B------:R-:W-:-:S04]  /*0160*/  LEA R4, P0, R6, UR8, 0x2 ;  /* 0x0000000806047c11 */ /* 0x000fc8000f8010ff */
[----:B------:R-:W-:-:S06]  /*0170*/  LEA.HI.X R5, R6, UR9, RZ, 0x2, P0 ;  /* 0x0000000906057c11 */ /* 0x000fcc00080f14ff */
[----:B------:R-:W3:Y:S01]  /*0180*/  LDG.E R5, desc[UR16][R4.64] ;  /* 0x0000001004057981 */ /* 0x000ee2000c1e1900 */
[----:B------:R-:W-:-:S05]  /*0190*/  VIADD R6, R6, UR11 ;  /* 0x0000000b06067c36 */ /* 0x000fca0008000000 */
[----:B--2---:R-:W-:Y:S02]  /*01a0*/  ISETP.GE.U32.AND P0, PT, R6, R3, PT ;  /* 0x000000030600720c */ /* 0x004fe40003f06070 */
[----:B---3--:R-:W-:-:S11]  /*01b0*/  FMNMX R2, R5, R2, !PT ;  /* 0x0000000205027209 */ /* 0x008fd60007800000 */
[----:B------:R-:W-:Y:S05]  /*01c0*/  @!P0 BRA `(.L_x_1) ;  /* 0xfffffffc00e48947 */ /* 0x000fea000383ffff */
[----:B------:R-:W-:Y:S05]  /*01d0*/  BSYNC.RECONVERGENT B0 ;  /* 0x0000000000007941 */ /* 0x000fea0003800200 */
.L_x_0:
[----:B------:R-:W0:Y:S01]  /*01e0*/  I2F.U32.RP R6, 0x20 ;  /* 0x0000002000067906 */ /* 0x000e220000209000 */
[----:B------:R-:W-:-:S07]  /*01f0*/  IMAD.MOV.U32 R9, RZ, RZ, 0x10 ;  /* 0x00000010ff097424 */ /* 0x000fce00078e00ff */
[----:B0-----:R-:W0:Y:S02]  /*0200*/  MUFU.RCP R6, R6 ;  /* 0x0000000600067308 */ /* 0x001e240000001000 */
[----:B0-----:R-:W-:-:S06]  /*0210*/  VIADD R4, R6, 0xffffffe ;  /* 0x0ffffffe06047836 */ /* 0x001fcc0000000000 */
[----:B------:R0:W1:Y:S02]  /*0220*/  F2I.FTZ.U32.TRUNC.NTZ R5, R4 ;  /* 0x0000000400057305 */ /* 0x000064000021f000 */
[----:B0-----:R-:W-:Y:S02]  /*0230*/  IMAD.MOV.U32 R4, RZ, RZ, RZ ;  /* 0x000000ffff047224 */ /* 0x001fe400078e00ff */
[----:B-1----:R-:W-:-:S04]  /*0240*/  IMAD.U32 R7, R5, -0x20, RZ ;  /* 0xffffffe005077824 */ /* 0x002fc800078e00ff */
[----:B------:R-:W-:-:S06]  /*0250*/  IMAD.HI.U32 R5, R5, R7, R4 ;  /* 0x0000000705057227 */ /* 0x000fcc00078e0004 */
[----:B------:R-:W-:-:S04]  /*0260*/  IMAD.HI.U32 R5, R5, R0, RZ ;  /* 0x0000000005057227 */ /* 0x000fc800078e00ff */
[----:B------:R-:W-:-:S05]  /*0270*/  IMAD R7, R5, -0x20, R0 ;  /* 0xffffffe005077824 */ /* 0x000fca00078e0200 */
[----:B------:R-:W-:-:S13]  /*0280*/  ISETP.GE.U32.AND P0, PT, R7, 0x20, PT ;  /* 0x000000200700780c */ /* 0x000fda0003f06070 */
[----:B------:R-:W-:Y:S02]  /*0290*/  @P0 VIADD R7, R7, 0xffffffe0 ;  /* 0xffffffe007070836 */ /* 0x000fe40000000000 */
[----:B------:R-:W-:-:S03]  /*02a0*/  @P0 VIADD R5, R5, 0x1 ;  /* 0x0000000105050836 */ /* 0x000fc60000000000 */
[----:B------:R-:W-:-:S13]  /*02b0*/  ISETP.GE.U32.AND P1, PT, R7, 0x20, PT ;  /* 0x000000200700780c */ /* 0x000fda0003f26070 */
[----:B------:R-:W-:Y:S02]  /*02c0*/  @P1 VIADD R7, R7, 0xffffffe0 ;  /* 0xffffffe007071836 */ /* 0x000fe40000000000 */
[----:B------:R-:W-:-:S07]  /*02d0*/  @P1 VIADD R5, R5, 0x1 ;  /* 0x0000000105051836 */ /* 0x000fce0000000000 */
.L_x_2:
[----:B------:R0:W1:Y:S02]  /*02e0*/  SHFL.DOWN PT, R11, R2, R9, 0x1f ;  /* 0x08001f09020b7589 */ /* 0x00006400000e0000 */
[----:B0-----:R-:W-:-:S04]  /*02f0*/  SHF.R.U32.HI R9, RZ, 0x1, R9 ;  /* 0x00000001ff097819 */ /* 0x001fc80000011609 */
[----:B------:R-:W-:Y:S02]  /*0300*/  ISETP.GT.U32.AND P0, PT, R9, RZ, PT ;  /* 0x000000ff0900720c */ /* 0x000fe40003f04070 */
[----:B-1----:R-:W-:-:S11]  /*0310*/  FMNMX R2, R11, R2, !PT ;  /* 0x000000020b027209 */ /* 0x002fd60007800000 */
[----:B------:R-:W-:Y:S05]  /*0320*/  @P0 BRA `(.L_x_2) ;  /* 0xfffffffc00ec0947 */ /* 0x000fea000383ffff */
[----:B------:R-:W0:Y:S01]  /*0330*/  S2UR UR5, SR_CgaCtaId ;  /* 0x00000000000579c3 */ /* 0x000e220000008800 */
[----:B------:R-:W-:Y:S01]  /*0340*/  ISETP.NE.U32.AND P0, PT, R7, RZ, PT ;  /* 0x000000ff0700720c */ /* 0x000fe20003f05070 */
[----:B------:R-:W-:Y:S01]  /*0350*/  UMOV UR4, 0x400 ;  /* 0x0000040000047882 */ /* 0x000fe20000000000 */
[C---:B------:R-:W-:Y:S01]  /*0360*/  IMAD.SHL.U32 R9, R5.reuse, 0x4, RZ ;  /* 0x0000000405097824 */ /* 0x040fe200078e00ff */
[----:B------:R-:W-:Y:S01]  /*0370*/  ISETP.NE.U32.AND P1, PT, R5, RZ, PT ;  /* 0x000000ff0500720c */ /* 0x000fe20003f25070 */
[----:B------:R-:W-:Y:S01]  /*0380*/  IMAD.SHL.U32 R8, R7, 0x4, RZ ;  /* 0x0000000407087824 */ /* 0x000fe200078e00ff */
[----:B------:R-:W-:Y:S01]  /*0390*/  MOV R5, 0xff800000 ;  /* 0xff80000000057802 */ /* 0x000fe20000000f00 */
[----:B------:R-:W-:Y:S01]  /*03a0*/  IMAD.MOV.U32 R4, RZ, RZ, 0x10 ;  /* 0x00000010ff047424 */ /* 0x000fe200078e00ff */
[----:B0-----:R-:W-:-:S09]  /*03b0*/  ULEA UR10, UR5, UR4, 0x18 ;  /* 0x00000004050a7291 */ /* 0x001fd2000f8ec0ff */
[----:B------:R0:W-:Y:S01]  /*03c0*/  @!P0 STS [R9+UR10], R2 ;  /* 0x0000000209008988 */ /* 0x0001e2000800080a */
[----:B------:R-:W-:Y:S06]  /*03d0*/  BAR.SYNC.DEFER_BLOCKING 0x0 ;  /* 0x0000000000007b1d */ /* 0x000fec0000010000 */
[----:B------:R0:W1:Y:S02]  /*03e0*/  @!P1 LDS R5, [R8+UR10] ;  /* 0x0000000a08059984 */ /* 0x0000640008000800 */
.L_x_3:
[----:B01----:R0:W1:Y:S02]  /*03f0*/  SHFL.DOWN PT, R2, R5, R4, 0x1f ;  /* 0x08001f0405027589 */ /* 0x00306400000e0000 */
[----:B0-----:R-:W-:-:S04]  /*0400*/  SHF.R.U32.HI R4, RZ, 0x1, R4 ;  /* 0x00000001ff047819 */ /* 0x001fc80000011604 */
[----:B------:R-:W-:Y:S02]  /*0410*/  ISETP.GT.U32.AND P2, PT, R4, RZ, PT ;  /* 0x000000ff0400720c */ /* 0x000fe40003f44070 */
[----:B-1----:R-:W-:-:S11]  /*0420*/  FMNMX R5, R2, R5, !PT ;  /* 0x0000000502057209 */ /* 0x002fd60007800000 */
[----:B------:R-:W-:Y:S05]  /*0430*/  @P2 BRA `(.L_x_3) ;  /* 0xfffffffc00ec2947 */ /* 0x000fea000383ffff */
[----:B------:R-:W-:Y:S01]  /*0440*/  ISETP.NE.U32.AND P2, PT, R0, RZ, PT ;  /* 0x000000ff0000720c */ /* 0x000fe20003f45070 */
[----:B------:R-:W-:Y:S01]  /*0450*/  BSSY.RECONVERGENT B0, `(.L_x_4) ;  /* 0x0000016000007945 */ /* 0x000fe20003800200 */
[----:B------:R-:W-:Y:S02]  /*0460*/  IMAD.MOV.U32 R10, RZ, RZ, RZ ;  /* 0x000000ffff0a7224 */ /* 0x000fe400078e00ff */
[----:B------:R-:W-:-:S09]  /*0470*/  IMAD.MOV.U32 R12, RZ, RZ, R0 ;  /* 0x000000ffff0c7224 */ /* 0x000fd200078e0000 */
[----:B------:R0:W-:Y:S01]  /*0480*/  @!P2 STS [UR10], R5 ;  /* 0x00000005ff00a988 */ /* 0x0001e2000800080a */
[----:B------:R-:W-:Y:S06]  /*0490*/  BAR.SYNC.DEFER_BLOCKING 0x0 ;  /* 0x0000000000007b1d */ /* 0x000fec0000010000 */
[----:B------:R-:W1:Y:S02]  /*04a0*/  LDS R2, [UR10] ;  /* 0x0000000aff027984 */ /* 0x000e640008000800 */
[----:B0-----:R-:W-:Y:S06]  /*04b0*/  BAR.SYNC.DEFER_BLOCKING 0x0 ;  /* 0x0000000000007b1d */ /* 0x001fec0000010000 */
.L_x_5:
[C---:B0-----:R-:W-:Y:S02]  /*04c0*/  IMAD.SHL.U32 R6, R12.reuse, 0x4, RZ ;  /* 0x000000040c067824 */ /* 0x041fe400078e00ff */
[----:B------:R-:W-:-:S03]  /*04d0*/  IMAD.HI.U32 R13, R12, 0x4, RZ ;  /* 0x000000040c0d7827 */ /* 0x000fc600078e00ff */
[----:B------:R-:W-:-:S04]  /*04e0*/  IADD3 R4, P3, PT, R6, UR8, RZ ;  /* 0x0000000806047c10 */ /* 0x000fc8000ff7e0ff */
[----:B------:R-:W-:-:S06]  /*04f0*/  IADD3.X R5, PT, PT, R13, UR9, RZ, P3, !PT ;  /* 0x000000090d057c10 */ /* 0x000fcc0009ffe4ff */
[----:B------:R-:W1:Y:S01]  /*0500*/  LDG.E R5, desc[UR16][R4.64] ;  /* 0x0000001004057981 */ /* 0x000e62000c1e1900 */
[----:B------:R-:W-:Y:S01]  /*0510*/  IADD3 R6, P3, PT, R6, UR6, RZ ;  /* 0x0000000606067c10 */ /* 0x000fe2000ff7e0ff */
[----:B------:R-:W-:Y:S02]  /*0520*/  VIADD R12, R12, UR11 ;  /* 0x0000000b0c0c7c36 */ /* 0x000fe40008000000 */
[----:B-1----:R-:W-:-:S04]  /*0530*/  FADD R7, -R2, R5 ;  /* 0x0000000502077221 */ /* 0x002fc80000000100 */
[----:B------:R-:W-:Y:S01]  /*0540*/  FMUL R11, R7, 1.4426950216293334961 ;  /* 0x3fb8aa3b070b7820 */ /* 0x000fe20000400000 */
[----:B------:R-:W-:Y:S02]  /*0550*/  IADD3.X R7, PT, PT, R13, UR7, RZ, P3, !PT ;  /* 0x000000070d077c10 */ /* 0x000fe40009ffe4ff */
[----:B------:R-:W-:-:S03]  /*0560*/  ISETP.GE.U32.AND P3, PT, R12, R3, PT ;  /* 0x000000030c00720c */ /* 0x000fc60003f66070 */
[----:B------:R-:W0:Y:S02]  /*0570*/  MUFU.EX2 R11, R11 ;  /* 0x0000000b000b7308 */ /* 0x000e240000000800 */
[----:B0-----:R0:W-:Y:S01]  /*0580*/  STG.E desc[UR16][R6.64], R11 ;  /* 0x0000000b06007986 */ /* 0x0011e2000c101910 */
[----:B------:R-:W-:-:S07]  /*0590*/  FADD R10, R11, R10 ;  /* 0x0000000a0b0a7221 */ /* 0x000fce0000000000 */
[----:B------:R-:W-:Y:S05]  /*05a0*/  @!P3 BRA `(.L_x_5) ;  /* 0xfffffffc00c4b947 */ /* 0x000fea000383ffff */
[----:B------:R-:W-:Y:S05]  /*05b0*/  BSYNC.RECONVERGENT B0 ;  /* 0x0000000000007941 */ /* 0x000fea0003800200 */
.L_x_4:
[----:B0-----:R-:W-:-:S07]  /*05c0*/  IMAD.MOV.U32 R7, RZ, RZ, 0x10 ;  /* 0x00000010ff077424 */ /* 0x001fce00078e00ff */
.L_x_6:
[----:B------:R0:W1:Y:S02]  /*05d0*/  SHFL.DOWN PT, R5, R10, R7, 0x1f ;  /* 0x08001f070a057589 */ /* 0x00006400000e0000 */
[----:B0-----:R-:W-:-:S04]  /*05e0*/  SHF.R.U32.HI R7, RZ, 0x1, R7 ;  /* 0x00000001ff077819 */ /* 0x001fc80000011607 */
[----:B------:R-:W-:Y:S01]  /*05f0*/  ISETP.GT.U32.AND P3, PT, R7, RZ, PT ;  /* 0x000000ff0700720c */ /* 0x000fe20003f64070 */
[----:B-1----:R-:W-:-:S12]  /*0600*/  FADD R10, R5, R10 ;  /* 0x0000000a050a7221 */ /* 0x002fd80000000000 */
[----:B------:R-:W-:Y:S05]  /*0610*/  @P3 BRA `(.L_x_6) ;  /* 0xfffffffc00ec3947 */ /* 0x000fea000383ffff */
[----:B------:R-:W-:Y:S01]  /*0620*/  UIADD3 UR4, UPT, UPT, UR4, 0x80, URZ ;  /* 0x0000008004047890 */ /* 0x000fe2000fffe0ff */
[----:B------:R-:W-:Y:S02]  /*0630*/  IMAD.MOV.U32 R7, RZ, RZ, RZ ;  /* 0x000000ffff077224 */ /* 0x000fe400078e00ff */
[----:B------:R-:W-:Y:S01]  /*0640*/  HFMA2 R4, -RZ, RZ, 0, 9.5367431640625e-07 ;  /* 0x00000010ff047431 */ /* 0x000fe200000001ff */
[----:B------:R-:W-:-:S09]  /*0650*/  ULEA UR4, UR5, UR4, 0x18 ;  /* 0x0000000405047291 */ /* 0x000fd2000f8ec0ff */
[----:B------:R0:W-:Y:S01]  /*0660*/  @!P0 STS [R9+UR4], R10 ;  /* 0x0000000a09008988 */ /* 0x0001e20008000804 */
[----:B------:R-:W-:Y:S06]  /*0670*/  BAR.SYNC.DEFER_BLOCKING 0x0 ;  /* 0x0000000000007b1d */ /* 0x000fec0000010000 */
[----:B------:R0:W1:Y:S02]  /*0680*/  @!P1 LDS R7, [R8+UR4] ;  /* 0x0000000408079984 */ /* 0x0000640008000800 */
.L_x_7:
[----:B-1----:R1:W2:Y:S02]  /*0690*/  SHFL.DOWN PT, R2, R7, R4, 0x1f ;  /* 0x08001f0407027589 */ /* 0x0022a400000e0000 */
[----:B-1----:R-:W-:-:S04]  /*06a0*/  SHF.R.U32.HI R4, RZ, 0x1, R4 ;  /* 0x00000001ff047819 */ /* 0x002fc80000011604 */
[----:B------:R-:W-:Y:S01]  /*06b0*/  ISETP.GT.U32.AND P0, PT, R4, RZ, PT ;  /* 0x000000ff0400720c */ /* 0x000fe20003f04070 */
[----:B--2---:R-:W-:-:S12]  /*06c0*/  FADD R7, R2, R7 ;  /* 0x0000000702077221 */ /* 0x004fd80000000000 */
[----:B------:R-:W-:Y:S05]  /*06d0*/  @P0 BRA `(.L_x_7) ;  /* 0xfffffffc00ec0947 */ /* 0x000fea000383ffff */
[----:B------:R-:W-:Y:S01]  /*06e0*/  @!P2 STS [UR10+0x80], R7 ;  /* 0x00008007ff00a988 */ /* 0x000fe2000800080a */
[----:B------:R-:W-:Y:S01]  /*06f0*/  IMAD.MOV.U32 R4, RZ, RZ, 0x4b800000 ;  /* 0x4b800000ff047424 */ /* 0x000fe200078e00ff */
[----:B------:R-:W-:Y:S01]  /*0700*/  BSSY.RECONVERGENT B0, `(.L_x_8) ;  /* 0x0000016000007945 */ /* 0x000fe20003800200 */
[----:B------:R-:W-:Y:S01]  /*0710*/  IMAD.MOV.U32 R6, RZ, RZ, R0 ;  /* 0x000000ffff067224 */ /* 0x000fe200078e0000 */
[----:B------:R-:W-:Y:S06]  /*0720*/  BAR.SYNC.DEFER_BLOCKING 0x0 ;  /* 0x0000000000007b1d */ /* 0x000fec0000010000 */
[----:B------:R-:W1:Y:S02]  /*0730*/  LDS R2, [UR10+0x80] ;  /* 0x0000800aff027984 */ /* 0x000e640008000800 */
[----:B------:R-:W-:Y:S01]  /*0740*/  BAR.SYNC.DEFER_BLOCKING 0x0 ;  /* 0x0000000000007b1d */ /* 0x000fe20000010000 */
[----:B-1----:R-:W-:-:S02]  /*0750*/  FSETP.GEU.AND P1, PT, |R2|, 1.175494350822287508e-38, PT ;  /* 0x008000000200780b */ /* 0x002fc40003f2e200 */
[----:B------:R-:W-:Y:S02]  /*0760*/  FSETP.GT.AND P0, PT, |R2|, 8.50705917302346158658e+37, PT ;  /* 0x7e8000000200780b */ /* 0x000fe40003f04200 */
[----:B------:R-:W-:-:S04]  /*0770*/  FSEL R4, R4, 1, !P1 ;  /* 0x3f80000004047808 */ /* 0x000fc80004800000 */
[----:B------:R-:W-:Y:S02]  /*0780*/  FSEL R5, R4, 0.25, !P0 ;  /* 0x3e80000004057808 */ /* 0x000fe40004000000 */
[----:B------:R-:W-:-:S03]  /*0790*/  FSETP.GT.AND P0, PT, R2, RZ, PT ;  /* 0x000000ff0200720b */ /* 0x000fc60003f04000 */
[----:B------:R-:W-:-:S06]  /*07a0*/  FMUL R4, R2, R5 ;  /* 0x0000000502047220 */ /* 0x000fcc0000400000 */
[----:B------:R-:W1:Y:S02]  /*07b0*/  MUFU.RCP R4, R4 ;  /* 0x0000000400047308 */ /* 0x000e640000001000 */
[----:B-1----:R-:W-:-:S05]  /*07c0*/  FMUL R5, R5, R4 ;  /* 0x0000000405057220 */ /* 0x002fca0000400000 */
[----:B------:R-:W-:-:S07]  /*07d0*/  SEL R2, R5, RZ, P0 ;  /* 0x000000ff05027207 */ /* 0x000fce0000000000 */
.L_x_9:
[----:B-1----:R-:W-:-:S04]  /*07e0*/  LEA R4, P0, R6, UR6, 0x2 ;  /* 0x0000000606047c11 */ /* 0x002fc8000f8010ff */
[----:B------:R-:W-:-:S05]  /*07f0*/  LEA.HI.X R5, R6, UR7, RZ, 0x2, P0 ;  /* 0x0000000706057c11 */ /* 0x000fca00080f14ff */
[----:B------:R-:W2:Y:S01]  /*0800*/  LDG.E R7, desc[UR16][R4.64] ;  /* 0x0000001004077981 */ /* 0x000ea2000c1e1900 */
[----:B------:R-:W-:-:S05]  /*0810*/  VIADD R6, R6, UR11 ;  /* 0x0000000b06067c36 */ /* 0x000fca0008000000 */
[----:B------:R-:W-:Y:S01]  /*0820*/  ISETP.GE.U32.AND P0, PT, R6, R3, PT ;  /* 0x000000030600720c */ /* 0x000fe20003f06070 */
[----:B--2---:R-:W-:-:S05]  /*0830*/  FMUL R7, R2, R7 ;  /* 0x0000000702077220 */ /* 0x004fca0000400000 */
[----:B------:R1:W-:Y:S07]  /*0840*/  STG.E desc[UR16][R4.64], R7 ;  /* 0x0000000704007986 */ /* 0x0003ee000c101910 */
[----:B------:R-:W-:Y:S05]  /*0850*/  @!P0 BRA `(.L_x_9) ;  /* 0xfffffffc00e08947 */ /* 0x000fea000383ffff */
[----:B------:R-:W-:Y:S05]  /*0860*/  BSYNC.RECONVERGENT B0 ;  /* 0x0000000000007941 */ /* 0x000fea0003800200 */
.L_x_8:
[----:B------:R-:W-:-:S05]  /*0870*/  IMAD.IADD R0, R0, 0x1, R3 ;  /* 0x0000000100007824 */ /* 0x000fca00078e0203 */
[----:B------:R-:W-:-:S13]  /*0880*/  ISETP.GE.U32.AND P0, PT, R0, UR18, PT ;  /* 0x0000001200007c0c */ /* 0x000fda000bf06070 */
[----:B------:R-:W-:Y:S05]  /*0890*/  @P0 EXIT ;  /* 0x000000000000094d */ /* 0x000fea0003800000 */
.L_x_10:
[----:B------:R-:W-:-:S04]  /*08a0*/  LEA R2, P0, R0, UR6, 0x2 ;  /* 0x0000000600027c11 */ /* 0x000fc8000f8010ff */
[C---:B------:R-:W-:Y:S01]  /*08b0*/  LEA.HI.X R3, R0.reuse, UR7, RZ, 0x2, P0 ;  /* 0x0000000700037c11 */ /* 0x040fe200080f14ff */
[----:B------:R-:W-:-:S04]  /*08c0*/  VIADD R0, R0, UR11 ;  /* 0x0000000b00007c36 */ /* 0x000fc80008000000 */
[----:B------:R2:W-:Y:S01]  /*08d0*/  STG.E desc[UR16][R2.64], RZ ;  /* 0x000000ff02007986 */ /* 0x0005e2000c101910 */
[----:B------:R-:W-:-:S13]  /*08e0*/  ISETP.GE.U32.AND P0, PT, R0, UR18, PT ;  /* 0x0000001200007c0c */ /* 0x000fda000bf06070 */
[----:B--2---:R-:W-:Y:S05]  /*08f0*/  @!P0 BRA `(.L_x_10) ;  /* 0xfffffffc00e88947 */ /* 0x004fea000383ffff */
[----:B------:R-:W-:Y:S05]  /*0900*/  EXIT ;  /* 0x000000000000794d */ /* 0x000fea0003800000 */
.L_x_11:
[----:B------:R-:W-:-:S00]  /*0910*/  BRA `(.L_x_11) ;  /* 0xfffffffc00fc7947 */ /* 0x000fc0000383ffff */
[----:B------:R-:W-:-:S00]  /*0920*/  NOP ;  /* 0x0000000000007918 */ /* 0x000fc00000000000 */
        /* <DEDUP_REMOVED lines=13> */
.L_x_12:


//--------------------- .nv.shared.softmax_fwd_kernel --------------------------
	.section	.nv.shared.softmax_fwd_kernel,"aw",@nobits
	.sectionflags	@""
	.align	4
.nv.shared.softmax_fwd_kernel:
	.zero		1280


//--------------------- .nv.shared.reserved.0     --------------------------
	.section	.nv.shared.reserved.0,"aw",@nobits
	.weak		__nv_reservedSMEM_offset_0_alias
	.size		__nv_reservedSMEM_offset_0_alias, 0, 64
	.other		__nv_reservedSMEM_offset_0_alias,@"STO_CUDA_RESERVED_SHARED STV_DEFAULT"
__nv_reservedSMEM_offset_0_alias:
	.zero		0
	.zero		64


//--------------------- .nv.constant0.softmax_fwd_kernel --------------------------
	.section	.nv.constant0.softmax_fwd_kernel,"a",@progbits
	.sectionflags	@""
	.align	4
.nv.constant0.softmax_fwd_kernel:
	.zero		928


//--------------------- SYMBOLS --------------------------

	.type		.nv.reservedSmem.offset0,@object
	.size		.nv.reservedSmem.offset0,0x4
	.type		.nv.reservedSmem.cap,@object
	.size		.nv.reservedSmem.cap,0x4
